//
// Generated by NVIDIA NVVM Compiler
//
// Compiler Build ID: CL-36424714
// Cuda compilation tools, release 13.0, V13.0.88
// Based on NVVM 20.0.0
//

.version 9.0
.target sm_100
.address_size 64

	// .globl	_Z6eulerpPfi
// _ZZ6eulerpPfiE11partial_sum has been demoted

.visible .entry _Z6eulerpPfi(
	.param .u64 .ptr .align 1 _Z6eulerpPfi_param_0,
	.param .u32 _Z6eulerpPfi_param_1
)
{
	.reg .pred 	%p<7>;
	.reg .b32 	%r<15>;
	.reg .b32 	%f<11>;
	.reg .b64 	%rd<3>;
	// demoted variable
	.shared .align 4 .b8 _ZZ6eulerpPfiE11partial_sum[1024];
	ld.param.u64 	%rd1, [_Z6eulerpPfi_param_0];
	ld.param.u32 	%r7, [_Z6eulerpPfi_param_1];
	mov.u32 	%r1, %tid.x;
	mov.u32 	%r8, %ctaid.x;
	mov.u32 	%r14, %ntid.x;
	mad.lo.s32 	%r3, %r8, %r14, %r1;
	setp.ne.s32 	%p1, %r3, 0;
	shl.b32 	%r9, %r1, 2;
	mov.u32 	%r10, _ZZ6eulerpPfiE11partial_sum;
	add.s32 	%r4, %r10, %r9;
	@%p1 bra 	$L__BB0_2;
	mov.b32 	%r11, 0;
	st.shared.u32 	[%r4], %r11;
	bra.uni 	$L__BB0_5;
$L__BB0_2:
	setp.ge.s32 	%p2, %r3, %r7;
	mov.f32 	%f10, 0f00000000;
	@%p2 bra 	$L__BB0_4;
	cvt.rn.f32.s32 	%f4, %r3;
	rcp.rn.f32 	%f10, %f4;
$L__BB0_4:
	st.shared.f32 	[%r4], %f10;
$L__BB0_5:
	bar.sync 	0;
	setp.lt.u32 	%p3, %r14, 2;
	@%p3 bra 	$L__BB0_9;
$L__BB0_6:
	shr.u32 	%r6, %r14, 1;
	setp.ge.u32 	%p4, %r1, %r6;
	@%p4 bra 	$L__BB0_8;
	shl.b32 	%r12, %r6, 2;
	add.s32 	%r13, %r4, %r12;
	ld.shared.f32 	%f5, [%r13];
	ld.shared.f32 	%f6, [%r4];
	add.f32 	%f7, %f5, %f6;
	st.shared.f32 	[%r4], %f7;
$L__BB0_8:
	bar.sync 	0;
	setp.gt.u32 	%p5, %r14, 3;
	mov.u32 	%r14, %r6;
	@%p5 bra 	$L__BB0_6;
$L__BB0_9:
	setp.ne.s32 	%p6, %r1, 0;
	@%p6 bra 	$L__BB0_11;
	ld.shared.f32 	%f8, [_ZZ6eulerpPfiE11partial_sum];
	cvta.to.global.u64 	%rd2, %rd1;
	atom.global.add.f32 	%f9, [%rd2], %f8;
$L__BB0_11:
	ret;

}


// ===== COMPILED SASS (sm_100) =====

	.target	sm_100

	.elftype	@"ET_EXEC"


//--------------------- .note.nv.tkinfo           --------------------------
	.section	.note.nv.tkinfo,"",@"SHT_NOTE"
	.sectionflags	@"SHF_NOTE_NV_TKINFO"
	.tkinfo
        /*0018*/ 	.word	0x00000002
        /*0030*/ 	.string	""
        /*0030*/ 	.string	"ptxas"
        /*0030*/ 	.string	"Cuda compilation tools, release 13.0, V13.0.88"
        /*0030*/ 	.string	"Build cuda_13.0.r13.0/compiler.36424714_0"
        /*0030*/ 	.string	"-arch sm_100 -m 64 "



//--------------------- .note.nv.cuinfo           --------------------------
	.section	.note.nv.cuinfo,"",@"SHT_NOTE"
	.sectionflags	@"SHF_NOTE_NV_CUINFO"
        /*0018*/ 	.short	0x0002
        /*001a*/ 	.short	0x0064
        /*001c*/ 	.short	0x0082
	.zero		2


//--------------------- .nv.info                  --------------------------
	.section	.nv.info,"",@"SHT_CUDA_INFO"
	.align	4


	//----- nvinfo : EIATTR_REGCOUNT
	.align		4
        /*0000*/ 	.byte	0x04, 0x2f
        /*0002*/ 	.short	(.L_1 - .L_0)
	.align		4
.L_0:
        /*0004*/ 	.word	index@(_Z6eulerpPfi)
        /*0008*/ 	.word	0x00000010


	//----- nvinfo : EIATTR_FRAME_SIZE
	.align		4
.L_1:
        /*000c*/ 	.byte	0x04, 0x11
        /*000e*/ 	.short	(.L_3 - .L_2)
	.align		4
.L_2:
        /*0010*/ 	.word	index@($__internal_0_$__cuda_sm20_rcp_rn_f32_slowpath)
        /*0014*/ 	.word	0x00000000


	//----- nvinfo : EIATTR_FRAME_SIZE
	.align		4
.L_3:
        /*0018*/ 	.byte	0x04, 0x11
        /*001a*/ 	.short	(.L_5 - .L_4)
	.align		4
.L_4:
        /*001c*/ 	.word	index@(_Z6eulerpPfi)
        /*0020*/ 	.word	0x00000000


	//----- nvinfo : EIATTR_MIN_STACK_SIZE
	.align		4
.L_5:
        /*0024*/ 	.byte	0x04, 0x12
        /*0026*/ 	.short	(.L_7 - .L_6)
	.align		4
.L_6:
        /*0028*/ 	.word	index@(_Z6eulerpPfi)
        /*002c*/ 	.word	0x00000000
.L_7:


//--------------------- .nv.compat                --------------------------
	.section	.nv.compat,"",@"SHT_CUDA_COMPAT_INFO"
	.align	4
        /*0000*/ 	.byte	0x02, 0x09, 0x00, 0x00, 0x02, 0x02, 0x01, 0x00, 0x02, 0x05, 0x05, 0x00, 0x03, 0x07, 0x01, 0x01
        /*0010*/ 	.byte	0x02, 0x03, 0x00, 0x00, 0x02, 0x06, 0x01, 0x00, 0x04, 0x0b, 0x08, 0x00, 0x09, 0x00, 0x00, 0x00
        /*0020*/ 	.byte	0x00, 0x00, 0x00, 0x00


//--------------------- .nv.info._Z6eulerpPfi     --------------------------
	.section	.nv.info._Z6eulerpPfi,"",@"SHT_CUDA_INFO"
	.sectionflags	@""
	.align	4


	//----- nvinfo : EIATTR_CUDA_API_VERSION
	.align		4
        /*0000*/ 	.byte	0x04, 0x37
        /*0002*/ 	.short	(.L_9 - .L_8)
.L_8:
        /*0004*/ 	.word	0x00000082


	//----- nvinfo : EIATTR_KPARAM_INFO
	.align		4
.L_9:
        /*0008*/ 	.byte	0x04, 0x17
        /*000a*/ 	.short	(.L_11 - .L_10)
.L_10:
        /*000c*/ 	.word	0x00000000
        /*0010*/ 	.short	0x0001
        /*0012*/ 	.short	0x0008
        /*0014*/ 	.byte	0x00, 0xf0, 0x11, 0x00


	//----- nvinfo : EIATTR_KPARAM_INFO
	.align		4
.L_11:
        /*0018*/ 	.byte	0x04, 0x17
        /*001a*/ 	.short	(.L_13 - .L_12)
.L_12:
        /*001c*/ 	.word	0x00000000
        /*0020*/ 	.short	0x0000
        /*0022*/ 	.short	0x0000
        /*0024*/ 	.byte	0x00, 0xf5, 0x21, 0x00


	//----- nvinfo : EIATTR_SPARSE_MMA_MASK
	.align		4
.L_13:
        /*0028*/ 	.byte	0x03, 0x50
        /*002a*/ 	.short	0x0000


	//----- nvinfo : EIATTR_MAXREG_COUNT
	.align		4
        /*002c*/ 	.byte	0x03, 0x1b
        /*002e*/ 	.short	0x00ff


	//----- nvinfo : EIATTR_NUM_BARRIERS
	.align		4
        /*0030*/ 	.byte	0x02, 0x4c
        /*0032*/ 	.byte	0x01
	.zero		1


	//----- nvinfo : EIATTR_MERCURY_ISA_VERSION
	.align		4
        /*0034*/ 	.byte	0x03, 0x5f
        /*0036*/ 	.short	0x0101


	//----- nvinfo : EIATTR_VRC_CTA_INIT_COUNT
	.align		4
        /*0038*/ 	.byte	0x02, 0x4a
	.zero		1
	.zero		1


	//----- nvinfo : EIATTR_EXIT_INSTR_OFFSETS
	.align		4
        /*003c*/ 	.byte	0x04, 0x1c
        /*003e*/ 	.short	(.L_15 - .L_14)


	//   ....[0]....
.L_14:
        /*0040*/ 	.word	0x00000320


	//   ....[1]....
        /*0044*/ 	.word	0x000003a0


	//----- nvinfo : EIATTR_CRS_STACK_SIZE
	.align		4
.L_15:
        /*0048*/ 	.byte	0x04, 0x1e
        /*004a*/ 	.short	(.L_17 - .L_16)
.L_16:
        /*004c*/ 	.word	0x00000000


	//----- nvinfo : EIATTR_CBANK_PARAM_SIZE
	.align		4
.L_17:
        /*0050*/ 	.byte	0x03, 0x19
        /*0052*/ 	.short	0x000c


	//----- nvinfo : EIATTR_PARAM_CBANK
	.align		4
        /*0054*/ 	.byte	0x04, 0x0a
        /*0056*/ 	.short	(.L_19 - .L_18)
	.align		4
.L_18:
        /*0058*/ 	.word	index@(.nv.constant0._Z6eulerpPfi)
        /*005c*/ 	.short	0x0380
        /*005e*/ 	.short	0x000c


	//----- nvinfo : EIATTR_SW_WAR
	.align		4
.L_19:
        /*0060*/ 	.byte	0x04, 0x36
        /*0062*/ 	.short	(.L_21 - .L_20)
.L_20:
        /*0064*/ 	.word	0x00000008
.L_21:


//--------------------- .nv.callgraph             --------------------------
	.section	.nv.callgraph,"",@"SHT_CUDA_CALLGRAPH"
	.align	4
	.sectionentsize	8
	.align		4
        /*0000*/ 	.word	0x00000000
	.align		4
        /*0004*/ 	.word	0xffffffff
	.align		4
        /*0008*/ 	.word	0x00000000
	.align		4
        /*000c*/ 	.word	0xfffffffe
	.align		4
        /*0010*/ 	.word	0x00000000
	.align		4
        /*0014*/ 	.word	0xfffffffd
	.align		4
        /*0018*/ 	.word	0x00000000
	.align		4
        /*001c*/ 	.word	0xfffffffc


//--------------------- .text._Z6eulerpPfi        --------------------------
	.section	.text._Z6eulerpPfi,"ax",@progbits
	.align	128
        .global         _Z6eulerpPfi
        .type           _Z6eulerpPfi,@function
        .size           _Z6eulerpPfi,(.L_x_13 - _Z6eulerpPfi)
        .other          _Z6eulerpPfi,@"STO_CUDA_ENTRY STV_DEFAULT"
_Z6eulerpPfi:
.text._Z6eulerpPfi:
[----:B------:R-:W-:Y:S01]  /*0000*/  LDC R1, c[0x0][0x37c] ;  /* 0x0000df00ff017b82 */ /* 0x000fe20000000800 */
[----:B------:R-:W0:Y:S07]  /*0010*/  S2R R3, SR_TID.X ;  /* 0x0000000000037919 */ /* 0x000e2e0000002100 */
[----:B------:R-:W0:Y:S01]  /*0020*/  S2UR UR4, SR_CTAID.X ;  /* 0x00000000000479c3 */ /* 0x000e220000002500 */
[----:B------:R-:W-:Y:S07]  /*0030*/  BSSY.RECONVERGENT B0, `(.L_x_0) ;  /* 0x000001f000007945 */ /* 0x000fee0003800200 */
[----:B------:R-:W0:Y:S08]  /*0040*/  LDC R4, c[0x0][0x360] ;  /* 0x0000d800ff047b82 */ /* 0x000e300000000800 */
[----:B------:R-:W1:Y:S01]  /*0050*/  S2UR UR5, SR_CgaCtaId ;  /* 0x00000000000579c3 */ /* 0x000e620000008800 */
[----:B0-----:R-:W-:Y:S01]  /*0060*/  IMAD R0, R4, UR4, R3 ;  /* 0x0000000404007c24 */ /* 0x001fe2000f8e0203 */
[----:B------:R-:W-:-:S04]  /*0070*/  UMOV UR4, 0x400 ;  /* 0x0000040000047882 */ /* 0x000fc80000000000 */
[----:B------:R-:W-:Y:S01]  /*0080*/  ISETP.NE.AND P0, PT, R0, RZ, PT ;  /* 0x000000ff0000720c */ /* 0x000fe20003f05270 */
[----:B-1----:R-:W-:-:S06]  /*0090*/  ULEA UR4, UR5, UR4, 0x18 ;  /* 0x0000000405047291 */ /* 0x002fcc000f8ec0ff */
[----:B------:R-:W-:-:S06]  /*00a0*/  LEA R5, R3, UR4, 0x2 ;  /* 0x0000000403057c11 */ /* 0x000fcc000f8e10ff */
[----:B------:R0:W-:Y:S01]  /*00b0*/  @!P0 STS [R5], RZ ;  /* 0x000000ff05008388 */ /* 0x0001e20000000800 */
[----:B------:R-:W-:Y:S05]  /*00c0*/  @!P0 BRA `(.L_x_1) ;  /* 0x0000000000548947 */ /* 0x000fea0003800000 */
[----:B------:R-:W1:Y:S01]  /*00d0*/  LDCU UR4, c[0x0][0x388] ;  /* 0x00007100ff0477ac */ /* 0x000e620008000800 */
[----:B------:R-:W-:Y:S01]  /*00e0*/  BSSY.RECONVERGENT B1, `(.L_x_2) ;  /* 0x0000012000017945 */ /* 0x000fe20003800200 */
[----:B------:R-:W-:Y:S01]  /*00f0*/  IMAD.MOV.U32 R2, RZ, RZ, RZ ;  /* 0x000000ffff027224 */ /* 0x000fe200078e00ff */
[----:B-1----:R-:W-:-:S13]  /*0100*/  ISETP.GE.AND P0, PT, R0, UR4, PT ;  /* 0x0000000400007c0c */ /* 0x002fda000bf06270 */
[----:B------:R-:W-:Y:S05]  /*0110*/  @P0 BRA `(.L_x_3) ;  /* 0x0000000000380947 */ /* 0x000fea0003800000 */
[----:B------:R-:W-:Y:S01]  /*0120*/  I2FP.F32.S32 R0, R0 ;  /* 0x0000000000007245 */ /* 0x000fe20000201400 */
[----:B------:R-:W-:Y:S04]  /*0130*/  BSSY.RECONVERGENT B2, `(.L_x_3) ;  /* 0x000000c000027945 */ /* 0x000fe80003800200 */
[----:B------:R-:W-:-:S05]  /*0140*/  VIADD R2, R0, 0x1800000 ;  /* 0x0180000000027836 */ /* 0x000fca0000000000 */
[----:B------:R-:W-:-:S04]  /*0150*/  LOP3.LUT R2, R2, 0x7f800000, RZ, 0xc0, !PT ;  /* 0x7f80000002027812 */ /* 0x000fc800078ec0ff */
[----:B------:R-:W-:-:S13]  /*0160*/  ISETP.GT.U32.AND P0, PT, R2, 0x1ffffff, PT ;  /* 0x01ffffff0200780c */ /* 0x000fda0003f04070 */
[----:B------:R-:W-:Y:S05]  /*0170*/  @P0 BRA `(.L_x_4) ;  /* 0x00000000000c0947 */ /* 0x000fea0003800000 */
[----:B------:R-:W-:-:S07]  /*0180*/  MOV R6, 0x1a0 ;  /* 0x000001a000067802 */ /* 0x000fce0000000f00 */
[----:B0-----:R-:W-:Y:S05]  /*0190*/  CALL.REL.NOINC `($__internal_0_$__cuda_sm20_rcp_rn_f32_slowpath) ;  /* 0x0000000000847944 */ /* 0x001fea0003c00000 */
[----:B------:R-:W-:Y:S05]  /*01a0*/  BRA `(.L_x_5) ;  /* 0x0000000000107947 */ /* 0x000fea0003800000 */
.L_x_4:
[----:B------:R-:W1:Y:S02]  /*01b0*/  MUFU.RCP R7, R0 ;  /* 0x0000000000077308 */ /* 0x000e640000001000 */
[----:B-1----:R-:W-:-:S04]  /*01c0*/  FFMA R2, R0, R7, -1 ;  /* 0xbf80000000027423 */ /* 0x002fc80000000007 */
[----:B------:R-:W-:-:S04]  /*01d0*/  FADD.FTZ R2, -R2, -RZ ;  /* 0x800000ff02027221 */ /* 0x000fc80000010100 */
[----:B------:R-:W-:-:S07]  /*01e0*/  FFMA R2, R7, R2, R7 ;  /* 0x0000000207027223 */ /* 0x000fce0000000007 */
.L_x_5:
[----:B------:R-:W-:Y:S05]  /*01f0*/  BSYNC.RECONVERGENT B2 ;  /* 0x0000000000027941 */ /* 0x000fea0003800200 */
.L_x_3:
[----:B------:R-:W-:Y:S05]  /*0200*/  BSYNC.RECONVERGENT B1 ;  /* 0x0000000000017941 */ /* 0x000fea0003800200 */
.L_x_2:
[----:B------:R1:W-:Y:S02]  /*0210*/  STS [R5], R2 ;  /* 0x0000000205007388 */ /* 0x0003e40000000800 */
.L_x_1:
[----:B------:R-:W-:Y:S05]  /*0220*/  BSYNC.RECONVERGENT B0 ;  /* 0x0000000000007941 */ /* 0x000fea0003800200 */
.L_x_0:
[----:B------:R-:W-:Y:S01]  /*0230*/  BAR.SYNC.DEFER_BLOCKING 0x0 ;  /* 0x0000000000007b1d */ /* 0x000fe20000010000 */
[----:B------:R-:W-:Y:S02]  /*0240*/  ISETP.GE.U32.AND P1, PT, R4, 0x2, PT ;  /* 0x000000020400780c */ /* 0x000fe40003f26070 */
[----:B------:R-:W-:-:S11]  /*0250*/  ISETP.NE.AND P0, PT, R3, RZ, PT ;  /* 0x000000ff0300720c */ /* 0x000fd60003f05270 */
[----:B------:R-:W-:Y:S05]  /*0260*/  @!P1 BRA `(.L_x_6) ;  /* 0x00000000002c9947 */ /* 0x000fea0003800000 */
.L_x_7:
[----:B------:R-:W-:-:S04]  /*0270*/  SHF.R.U32.HI R6, RZ, 0x1, R4 ;  /* 0x00000001ff067819 */ /* 0x000fc80000011604 */
[----:B------:R-:W-:-:S13]  /*0280*/  ISETP.GE.U32.AND P1, PT, R3, R6, PT ;  /* 0x000000060300720c */ /* 0x000fda0003f26070 */
[----:B------:R-:W-:Y:S01]  /*0290*/  @!P1 IMAD R0, R6, 0x4, R5 ;  /* 0x0000000406009824 */ /* 0x000fe200078e0205 */
[----:B------:R-:W-:Y:S05]  /*02a0*/  @!P1 LDS R7, [R5] ;  /* 0x0000000005079984 */ /* 0x000fea0000000800 */
[----:B------:R-:W1:Y:S02]  /*02b0*/  @!P1 LDS R0, [R0] ;  /* 0x0000000000009984 */ /* 0x000e640000000800 */
[----:B-1----:R-:W-:-:S05]  /*02c0*/  @!P1 FADD R2, R0, R7 ;  /* 0x0000000700029221 */ /* 0x002fca0000000000 */
[----:B------:R2:W-:Y:S01]  /*02d0*/  @!P1 STS [R5], R2 ;  /* 0x0000000205009388 */ /* 0x0005e20000000800 */
[----:B------:R-:W-:Y:S01]  /*02e0*/  BAR.SYNC.DEFER_BLOCKING 0x0 ;  /* 0x0000000000007b1d */ /* 0x000fe20000010000 */
[----:B------:R-:W-:Y:S01]  /*02f0*/  ISETP.GT.U32.AND P1, PT, R4, 0x3, PT ;  /* 0x000000030400780c */ /* 0x000fe20003f24070 */
[----:B------:R-:W-:-:S12]  /*0300*/  IMAD.MOV.U32 R4, RZ, RZ, R6 ;  /* 0x000000ffff047224 */ /* 0x000fd800078e0006 */
[----:B--2---:R-:W-:Y:S05]  /*0310*/  @P1 BRA `(.L_x_7) ;  /* 0xfffffffc00d41947 */ /* 0x004fea000383ffff */
.L_x_6:
[----:B------:R-:W-:Y:S05]  /*0320*/  @P0 EXIT ;  /* 0x000000000000094d */ /* 0x000fea0003800000 */
[----:B------:R-:W2:Y:S01]  /*0330*/  S2UR UR5, SR_CgaCtaId ;  /* 0x00000000000579c3 */ /* 0x000ea20000008800 */
[----:B------:R-:W-:-:S07]  /*0340*/  UMOV UR4, 0x400 ;  /* 0x0000040000047882 */ /* 0x000fce0000000000 */
[----:B-1----:R-:W1:Y:S01]  /*0350*/  LDC.64 R2, c[0x0][0x380] ;  /* 0x0000e000ff027b82 */ /* 0x002e620000000a00 */
[----:B--2---:R-:W-:-:S09]  /*0360*/  ULEA UR4, UR5, UR4, 0x18 ;  /* 0x0000000405047291 */ /* 0x004fd2000f8ec0ff */
[----:B0-----:R-:W1:Y:S02]  /*0370*/  LDS R5, [UR4] ;  /* 0x00000004ff057984 */ /* 0x001e640008000800 */
[----:B------:R-:W1:Y:S02]  /*0380*/  LDCU.64 UR4, c[0x0][0x358] ;  /* 0x00006b00ff0477ac */ /* 0x000e640008000a00 */
[----:B-1----:R-:W-:Y:S01]  /*0390*/  REDG.E.ADD.F32.FTZ.RN.STRONG.GPU desc[UR4][R2.64], R5 ;  /* 0x00000005020079a6 */ /* 0x002fe2000c12f304 */
[----:B------:R-:W-:Y:S05]  /*03a0*/  EXIT ;  /* 0x000000000000794d */ /* 0x000fea0003800000 */
        .weak           $__internal_0_$__cuda_sm20_rcp_rn_f32_slowpath
        .type           $__internal_0_$__cuda_sm20_rcp_rn_f32_slowpath,@function
        .size           $__internal_0_$__cuda_sm20_rcp_rn_f32_slowpath,(.L_x_13 - $__internal_0_$__cuda_sm20_rcp_rn_f32_slowpath)
$__internal_0_$__cuda_sm20_rcp_rn_f32_slowpath:
[----:B------:R-:W-:Y:S01]  /*03b0*/  IMAD.SHL.U32 R2, R0, 0x2, RZ ;  /* 0x0000000200027824 */ /* 0x000fe200078e00ff */
[----:B------:R-:W-:Y:S04]  /*03c0*/  BSSY.RECONVERGENT B3, `(.L_x_8) ;  /* 0x0000030000037945 */ /* 0x000fe80003800200 */
[----:B------:R-:W-:-:S04]  /*03d0*/  SHF.R.U32.HI R2, RZ, 0x18, R2 ;  /* 0x00000018ff027819 */ /* 0x000fc80000011602 */
[----:B------:R-:W-:-:S13]  /*03e0*/  ISETP.NE.U32.AND P0, PT, R2, RZ, PT ;  /* 0x000000ff0200720c */ /* 0x000fda0003f05070 */
[----:B------:R-:W-:Y:S05]  /*03f0*/  @P0 BRA `(.L_x_9) ;  /* 0x0000000000280947 */ /* 0x000fea0003800000 */
[----:B------:R-:W-:-:S05]  /*0400*/  IMAD.SHL.U32 R2, R0, 0x2, RZ ;  /* 0x0000000200027824 */ /* 0x000fca00078e00ff */
[----:B------:R-:W-:-:S13]  /*0410*/  ISETP.NE.AND P0, PT, R2, RZ, PT ;  /* 0x000000ff0200720c */ /* 0x000fda0003f05270 */
[----:B------:R-:W-:Y:S01]  /*0420*/  @P0 FFMA R8, R0, 1.84467440737095516160e+19, RZ ;  /* 0x5f80000000080823 */ /* 0x000fe200000000ff */
[----:B------:R-:W-:Y:S08]  /*0430*/  @!P0 MUFU.RCP R7, R0 ;  /* 0x0000000000078308 */ /* 0x000ff00000001000 */
[----:B------:R-:W0:Y:S02]  /*0440*/  @P0 MUFU.RCP R9, R8 ;  /* 0x0000000800090308 */ /* 0x000e240000001000 */
[----:B0-----:R-:W-:-:S04]  /*0450*/  @P0 FFMA R2, R8, R9, -1 ;  /* 0xbf80000008020423 */ /* 0x001fc80000000009 */
[----:B------:R-:W-:-:S04]  /*0460*/  @P0 FADD.FTZ R2, -R2, -RZ ;  /* 0x800000ff02020221 */ /* 0x000fc80000010100 */
[----:B------:R-:W-:-:S04]  /*0470*/  @P0 FFMA R2, R9, R2, R9 ;  /* 0x0000000209020223 */ /* 0x000fc80000000009 */
[----:B------:R-:W-:Y:S01]  /*0480*/  @P0 FFMA R7, R2, 1.84467440737095516160e+19, RZ ;  /* 0x5f80000002070823 */ /* 0x000fe200000000ff */
[----:B------:R-:W-:Y:S06]  /*0490*/  BRA `(.L_x_10) ;  /* 0x0000000000887947 */ /* 0x000fec0003800000 */
.L_x_9:
[----:B------:R-:W-:-:S05]  /*04a0*/  VIADD R7, R2, 0xffffff03 ;  /* 0xffffff0302077836 */ /* 0x000fca0000000000 */
[----:B------:R-:W-:-:S13]  /*04b0*/  ISETP.GT.U32.AND P0, PT, R7, 0x1, PT ;  /* 0x000000010700780c */ /* 0x000fda0003f04070 */
[----:B------:R-:W-:Y:S05]  /*04c0*/  @P0 BRA `(.L_x_11) ;  /* 0x0000000000780947 */ /* 0x000fea0003800000 */
[----:B------:R-:W-:Y:S01]  /*04d0*/  LOP3.LUT R8, R0, 0x7fffff, RZ, 0xc0, !PT ;  /* 0x007fffff00087812 */ /* 0x000fe200078ec0ff */
[----:B------:R-:W-:-:S03]  /*04e0*/  IMAD.MOV.U32 R12, RZ, RZ, 0x3 ;  /* 0x00000003ff0c7424 */ /* 0x000fc600078e00ff */
[----:B------:R-:W-:Y:S02]  /*04f0*/  LOP3.LUT R8, R8, 0x3f800000, RZ, 0xfc, !PT ;  /* 0x3f80000008087812 */ /* 0x000fe400078efcff */
[----:B------:R-:W-:Y:S02]  /*0500*/  SHF.L.U32 R13, R12, R7, RZ ;  /* 0x000000070c0d7219 */ /* 0x000fe400000006ff */
[----:B------:R-:W0:Y:S02]  /*0510*/  MUFU.RCP R9, R8 ;  /* 0x0000000800097308 */ /* 0x000e240000001000 */
[----:B0-----:R-:W-:-:S04]  /*0520*/  FFMA R10, R8, R9, -1 ;  /* 0xbf800000080a7423 */ /* 0x001fc80000000009 */
[----:B------:R-:W-:-:S04]  /*0530*/  FADD.FTZ R10, -R10, -RZ ;  /* 0x800000ff0a0a7221 */ /* 0x000fc80000010100 */
[CCC-:B------:R-:W-:Y:S01]  /*0540*/  FFMA.RM R11, R9.reuse, R10.reuse, R9.reuse ;  /* 0x0000000a090b7223 */ /* 0x1c0fe20000004009 */
[----:B------:R-:W-:-:S04]  /*0550*/  FFMA.RP R10, R9, R10, R9 ;  /* 0x0000000a090a7223 */ /* 0x000fc80000008009 */
[C---:B------:R-:W-:Y:S02]  /*0560*/  LOP3.LUT R9, R11.reuse, 0x7fffff, RZ, 0xc0, !PT ;  /* 0x007fffff0b097812 */ /* 0x040fe400078ec0ff */
[----:B------:R-:W-:Y:S02]  /*0570*/  FSETP.NEU.FTZ.AND P0, PT, R11, R10, PT ;  /* 0x0000000a0b00720b */ /* 0x000fe40003f1d000 */
[----:B------:R-:W-:Y:S02]  /*0580*/  LOP3.LUT R10, R9, 0x800000, RZ, 0xfc, !PT ;  /* 0x00800000090a7812 */ /* 0x000fe400078efcff */
[----:B------:R-:W-:Y:S02]  /*0590*/  SEL R9, RZ, 0xffffffff, !P0 ;  /* 0xffffffffff097807 */ /* 0x000fe40004000000 */
[----:B------:R-:W-:-:S03]  /*05a0*/  LOP3.LUT R8, R13, R10, RZ, 0xc0, !PT ;  /* 0x0000000a0d087212 */ /* 0x000fc600078ec0ff */
[----:B------:R-:W-:Y:S01]  /*05b0*/  IMAD.MOV R9, RZ, RZ, -R9 ;  /* 0x000000ffff097224 */ /* 0x000fe200078e0a09 */
[----:B------:R-:W-:-:S04]  /*05c0*/  SHF.R.U32.HI R8, RZ, R7, R8 ;  /* 0x00000007ff087219 */ /* 0x000fc80000011608 */
[----:B------:R-:W-:Y:S02]  /*05d0*/  LOP3.LUT P1, RZ, R9, R7, R10, 0xf8, !PT ;  /* 0x0000000709ff7212 */ /* 0x000fe4000782f80a */
[C---:B------:R-:W-:Y:S02]  /*05e0*/  LOP3.LUT P0, RZ, R8.reuse, 0x1, RZ, 0xc0, !PT ;  /* 0x0000000108ff7812 */ /* 0x040fe4000780c0ff */
[----:B------:R-:W-:-:S04]  /*05f0*/  LOP3.LUT P2, RZ, R8, 0x2, RZ, 0xc0, !PT ;  /* 0x0000000208ff7812 */ /* 0x000fc8000784c0ff */
[----:B------:R-:W-:Y:S02]  /*0600*/  PLOP3.LUT P0, PT, P0, P1, P2, 0xe0, 0x0 ;  /* 0x000000000000781c */ /* 0x000fe40000703c20 */
[----:B------:R-:W-:Y:S02]  /*0610*/  LOP3.LUT P1, RZ, R0, 0x7fffff, RZ, 0xc0, !PT ;  /* 0x007fffff00ff7812 */ /* 0x000fe4000782c0ff */
[----:B------:R-:W-:-:S05]  /*0620*/  SEL R7, RZ, 0x1, !P0 ;  /* 0x00000001ff077807 */ /* 0x000fca0004000000 */
[----:B------:R-:W-:-:S05]  /*0630*/  IMAD.MOV R7, RZ, RZ, -R7 ;  /* 0x000000ffff077224 */ /* 0x000fca00078e0a07 */
[----:B------:R-:W-:Y:S01]  /*0640*/  ISETP.GE.AND P0, PT, R7, RZ, PT ;  /* 0x000000ff0700720c */ /* 0x000fe20003f06270 */
[----:B------:R-:W-:-:S05]  /*0650*/  VIADD R7, R2, 0xffffff04 ;  /* 0xffffff0402077836 */ /* 0x000fca0000000000 */
[----:B------:R-:W-:-:S07]  /*0660*/  SHF.R.U32.HI R7, RZ, R7, R10 ;  /* 0x00000007ff077219 */ /* 0x000fce000001160a */
[----:B------:R-:W-:-:S04]  /*0670*/  @!P0 VIADD R7, R7, 0x1 ;  /* 0x0000000107078836 */ /* 0x000fc80000000000 */
[----:B------:R-:W-:-:S05]  /*0680*/  @!P1 IMAD.SHL.U32 R7, R7, 0x2, RZ ;  /* 0x0000000207079824 */ /* 0x000fca00078e00ff */
[----:B------:R-:W-:Y:S01]  /*0690*/  LOP3.LUT R7, R7, 0x80000000, R0, 0xf8, !PT ;  /* 0x8000000007077812 */ /* 0x000fe200078ef800 */
[----:B------:R-:W-:Y:S06]  /*06a0*/  BRA `(.L_x_10) ;  /* 0x0000000000047947 */ /* 0x000fec0003800000 */
.L_x_11:
[----:B------:R0:W1:Y:S02]  /*06b0*/  MUFU.RCP R7, R0 ;  /* 0x0000000000077308 */ /* 0x0000640000001000 */
.L_x_10:
[----:B------:R-:W-:Y:S05]  /*06c0*/  BSYNC.RECONVERGENT B3 ;  /* 0x0000000000037941 */ /* 0x000fea0003800200 */
.L_x_8:
[----:B-1----:R-:W-:Y:S02]  /*06d0*/  IMAD.MOV.U32 R2, RZ, RZ, R7 ;  /* 0x000000ffff027224 */ /* 0x002fe400078e0007 */
[----:B------:R-:W-:-:S04]  /*06e0*/  IMAD.MOV.U32 R7, RZ, RZ, 0x0 ;  /* 0x00000000ff077424 */ /* 0x000fc800078e00ff */
[----:B0-----:R-:W-:Y:S05]  /*06f0*/  RET.REL.NODEC R6 `(_Z6eulerpPfi) ;  /* 0xfffffff806407950 */ /* 0x001fea0003c3ffff */
.L_x_12:
[----:B------:R-:W-:-:S00]  /*0700*/  BRA `(.L_x_12) ;  /* 0xfffffffc00fc7947 */ /* 0x000fc0000383ffff */
[----:B------:R-:W-:-:S00]  /*0710*/  NOP ;  /* 0x0000000000007918 */ /* 0x000fc00000000000 */
        /* <DEDUP_REMOVED lines=14> */
.L_x_13:


//--------------------- .nv.shared._Z6eulerpPfi   --------------------------
	.section	.nv.shared._Z6eulerpPfi,"aw",@nobits
	.sectionflags	@""
	.align	4
.nv.shared._Z6eulerpPfi:
	.zero		2048


//--------------------- .nv.shared.reserved.0     --------------------------
	.section	.nv.shared.reserved.0,"aw",@nobits
	.weak		__nv_reservedSMEM_offset_0_alias
	.size		__nv_reservedSMEM_offset_0_alias, 0, 64
	.other		__nv_reservedSMEM_offset_0_alias,@"STO_CUDA_RESERVED_SHARED STV_DEFAULT"
__nv_reservedSMEM_offset_0_alias:
	.zero		0
	.zero		64


//--------------------- .nv.constant0._Z6eulerpPfi --------------------------
	.section	.nv.constant0._Z6eulerpPfi,"a",@progbits
	.sectionflags	@""
	.align	4
.nv.constant0._Z6eulerpPfi:
	.zero		908


//--------------------- SYMBOLS --------------------------

	.type		.nv.reservedSmem.offset0,@object
	.size		.nv.reservedSmem.offset0,0x4
	.type		.nv.reservedSmem.cap,@object
	.size		.nv.reservedSmem.cap,0x4
